//
// Generated by NVIDIA NVVM Compiler
//
// Compiler Build ID: CL-36424714
// Cuda compilation tools, release 13.0, V13.0.88
// Based on NVVM 20.0.0
//

.version 9.0
.target sm_100
.address_size 64

	// .globl	_Z8simulateP8Particleii

.visible .entry _Z8simulateP8Particleii(
	.param .u64 .ptr .align 1 _Z8simulateP8Particleii_param_0,
	.param .u32 _Z8simulateP8Particleii_param_1,
	.param .u32 _Z8simulateP8Particleii_param_2
)
{
	.reg .pred 	%p<3>;
	.reg .b32 	%r<10>;
	.reg .b32 	%f<14>;
	.reg .b64 	%rd<5>;

	ld.param.u64 	%rd1, [_Z8simulateP8Particleii_param_0];
	ld.param.u32 	%r3, [_Z8simulateP8Particleii_param_1];
	ld.param.u32 	%r2, [_Z8simulateP8Particleii_param_2];
	mov.u32 	%r4, %ntid.x;
	mov.u32 	%r5, %ctaid.x;
	mov.u32 	%r6, %tid.x;
	mad.lo.s32 	%r1, %r4, %r5, %r6;
	setp.ge.s32 	%p1, %r1, %r3;
	@%p1 bra 	$L__BB0_2;
	cvta.to.global.u64 	%rd2, %rd1;
	mul.wide.s32 	%rd3, %r1, 24;
	add.s64 	%rd4, %rd2, %rd3;
	ld.global.f32 	%f1, [%rd4+12];
	neg.s32 	%r7, %r2;
	and.b32  	%r8, %r2, 1;
	setp.eq.b32 	%p2, %r8, 1;
	selp.b32 	%r9, %r2, %r7, %p2;
	cvt.rn.f32.s32 	%f2, %r9;
	add.f32 	%f3, %f1, %f2;
	ld.global.f32 	%f4, [%rd4+16];
	add.f32 	%f5, %f4, %f2;
	ld.global.f32 	%f6, [%rd4+20];
	add.f32 	%f7, %f6, %f2;
	st.global.f32 	[%rd4+12], %f3;
	st.global.f32 	[%rd4+16], %f5;
	st.global.f32 	[%rd4+20], %f7;
	ld.global.f32 	%f8, [%rd4];
	add.f32 	%f9, %f8, %f3;
	ld.global.f32 	%f10, [%rd4+4];
	add.f32 	%f11, %f10, %f5;
	ld.global.f32 	%f12, [%rd4+8];
	add.f32 	%f13, %f12, %f7;
	st.global.f32 	[%rd4], %f9;
	st.global.f32 	[%rd4+4], %f11;
	st.global.f32 	[%rd4+8], %f13;
$L__BB0_2:
	ret;

}


// ===== COMPILED SASS (sm_100) =====

	.target	sm_100

	.elftype	@"ET_EXEC"


//--------------------- .note.nv.tkinfo           --------------------------
	.section	.note.nv.tkinfo,"",@"SHT_NOTE"
	.sectionflags	@"SHF_NOTE_NV_TKINFO"
	.tkinfo
        /*0018*/ 	.word	0x00000002
        /*0030*/ 	.string	""
        /*0030*/ 	.string	"ptxas"
        /*0030*/ 	.string	"Cuda compilation tools, release 13.0, V13.0.88"
        /*0030*/ 	.string	"Build cuda_13.0.r13.0/compiler.36424714_0"
        /*0030*/ 	.string	"-arch sm_100 -m 64 "



//--------------------- .note.nv.cuinfo           --------------------------
	.section	.note.nv.cuinfo,"",@"SHT_NOTE"
	.sectionflags	@"SHF_NOTE_NV_CUINFO"
        /*0018*/ 	.short	0x0002
        /*001a*/ 	.short	0x0064
        /*001c*/ 	.short	0x0082
	.zero		2


//--------------------- .nv.info                  --------------------------
	.section	.nv.info,"",@"SHT_CUDA_INFO"
	.align	4


	//----- nvinfo : EIATTR_REGCOUNT
	.align		4
        /*0000*/ 	.byte	0x04, 0x2f
        /*0002*/ 	.short	(.L_1 - .L_0)
	.align		4
.L_0:
        /*0004*/ 	.word	index@(_Z8simulateP8Particleii)
        /*0008*/ 	.word	0x00000012


	//----- nvinfo : EIATTR_FRAME_SIZE
	.align		4
.L_1:
        /*000c*/ 	.byte	0x04, 0x11
        /*000e*/ 	.short	(.L_3 - .L_2)
	.align		4
.L_2:
        /*0010*/ 	.word	index@(_Z8simulateP8Particleii)
        /*0014*/ 	.word	0x00000000


	//----- nvinfo : EIATTR_MIN_STACK_SIZE
	.align		4
.L_3:
        /*0018*/ 	.byte	0x04, 0x12
        /*001a*/ 	.short	(.L_5 - .L_4)
	.align		4
.L_4:
        /*001c*/ 	.word	index@(_Z8simulateP8Particleii)
        /*0020*/ 	.word	0x00000000
.L_5:


//--------------------- .nv.compat                --------------------------
	.section	.nv.compat,"",@"SHT_CUDA_COMPAT_INFO"
	.align	4
        /*0000*/ 	.byte	0x02, 0x09, 0x00, 0x00, 0x02, 0x02, 0x01, 0x00, 0x02, 0x05, 0x05, 0x00, 0x03, 0x07, 0x01, 0x01
        /*0010*/ 	.byte	0x02, 0x03, 0x00, 0x00, 0x02, 0x06, 0x01, 0x00, 0x04, 0x0b, 0x08, 0x00, 0x09, 0x00, 0x00, 0x00
        /*0020*/ 	.byte	0x00, 0x00, 0x00, 0x00


//--------------------- .nv.info._Z8simulateP8Particleii --------------------------
	.section	.nv.info._Z8simulateP8Particleii,"",@"SHT_CUDA_INFO"
	.sectionflags	@""
	.align	4


	//----- nvinfo : EIATTR_CUDA_API_VERSION
	.align		4
        /*0000*/ 	.byte	0x04, 0x37
        /*0002*/ 	.short	(.L_7 - .L_6)
.L_6:
        /*0004*/ 	.word	0x00000082


	//----- nvinfo : EIATTR_KPARAM_INFO
	.align		4
.L_7:
        /*0008*/ 	.byte	0x04, 0x17
        /*000a*/ 	.short	(.L_9 - .L_8)
.L_8:
        /*000c*/ 	.word	0x00000000
        /*0010*/ 	.short	0x0002
        /*0012*/ 	.short	0x000c
        /*0014*/ 	.byte	0x00, 0xf0, 0x11, 0x00


	//----- nvinfo : EIATTR_KPARAM_INFO
	.align		4
.L_9:
        /*0018*/ 	.byte	0x04, 0x17
        /*001a*/ 	.short	(.L_11 - .L_10)
.L_10:
        /*001c*/ 	.word	0x00000000
        /*0020*/ 	.short	0x0001
        /*0022*/ 	.short	0x0008
        /*0024*/ 	.byte	0x00, 0xf0, 0x11, 0x00


	//----- nvinfo : EIATTR_KPARAM_INFO
	.align		4
.L_11:
        /*0028*/ 	.byte	0x04, 0x17
        /*002a*/ 	.short	(.L_13 - .L_12)
.L_12:
        /*002c*/ 	.word	0x00000000
        /*0030*/ 	.short	0x0000
        /*0032*/ 	.short	0x0000
        /*0034*/ 	.byte	0x00, 0xf5, 0x21, 0x00


	//----- nvinfo : EIATTR_SPARSE_MMA_MASK
	.align		4
.L_13:
        /*0038*/ 	.byte	0x03, 0x50
        /*003a*/ 	.short	0x0000


	//----- nvinfo : EIATTR_MAXREG_COUNT
	.align		4
        /*003c*/ 	.byte	0x03, 0x1b
        /*003e*/ 	.short	0x00ff


	//----- nvinfo : EIATTR_MERCURY_ISA_VERSION
	.align		4
        /*0040*/ 	.byte	0x03, 0x5f
        /*0042*/ 	.short	0x0101


	//----- nvinfo : EIATTR_VRC_CTA_INIT_COUNT
	.align		4
        /*0044*/ 	.byte	0x02, 0x4a
	.zero		1
	.zero		1


	//----- nvinfo : EIATTR_EXIT_INSTR_OFFSETS
	.align		4
        /*0048*/ 	.byte	0x04, 0x1c
        /*004a*/ 	.short	(.L_15 - .L_14)


	//   ....[0]....
.L_14:
        /*004c*/ 	.word	0x00000070


	//   ....[1]....
        /*0050*/ 	.word	0x00000230


	//----- nvinfo : EIATTR_CBANK_PARAM_SIZE
	.align		4
.L_15:
        /*0054*/ 	.byte	0x03, 0x19
        /*0056*/ 	.short	0x0010


	//----- nvinfo : EIATTR_PARAM_CBANK
	.align		4
        /*0058*/ 	.byte	0x04, 0x0a
        /*005a*/ 	.short	(.L_17 - .L_16)
	.align		4
.L_16:
        /*005c*/ 	.word	index@(.nv.constant0._Z8simulateP8Particleii)
        /*0060*/ 	.short	0x0380
        /*0062*/ 	.short	0x0010


	//----- nvinfo : EIATTR_SW_WAR
	.align		4
.L_17:
        /*0064*/ 	.byte	0x04, 0x36
        /*0066*/ 	.short	(.L_19 - .L_18)
.L_18:
        /*0068*/ 	.word	0x00000008
.L_19:


//--------------------- .nv.callgraph             --------------------------
	.section	.nv.callgraph,"",@"SHT_CUDA_CALLGRAPH"
	.align	4
	.sectionentsize	8
	.align		4
        /*0000*/ 	.word	0x00000000
	.align		4
        /*0004*/ 	.word	0xffffffff
	.align		4
        /*0008*/ 	.word	0x00000000
	.align		4
        /*000c*/ 	.word	0xfffffffe
	.align		4
        /*0010*/ 	.word	0x00000000
	.align		4
        /*0014*/ 	.word	0xfffffffd
	.align		4
        /*0018*/ 	.word	0x00000000
	.align		4
        /*001c*/ 	.word	0xfffffffc


//--------------------- .text._Z8simulateP8Particleii --------------------------
	.section	.text._Z8simulateP8Particleii,"ax",@progbits
	.align	128
        .global         _Z8simulateP8Particleii
        .type           _Z8simulateP8Particleii,@function
        .size           _Z8simulateP8Particleii,(.L_x_1 - _Z8simulateP8Particleii)
        .other          _Z8simulateP8Particleii,@"STO_CUDA_ENTRY STV_DEFAULT"
_Z8simulateP8Particleii:
.text._Z8simulateP8Particleii:
[----:B------:R-:W-:Y:S01]  /*0000*/  LDC R1, c[0x0][0x37c] ;  /* 0x0000df00ff017b82 */ /* 0x000fe20000000800 */
[----:B------:R-:W0:Y:S01]  /*0010*/  S2R R5, SR_CTAID.X ;  /* 0x0000000000057919 */ /* 0x000e220000002500 */
[----:B------:R-:W0:Y:S01]  /*0020*/  LDCU UR4, c[0x0][0x360] ;  /* 0x00006c00ff0477ac */ /* 0x000e220008000800 */
[----:B------:R-:W0:Y:S01]  /*0030*/  S2R R0, SR_TID.X ;  /* 0x0000000000007919 */ /* 0x000e220000002100 */
[----:B------:R-:W1:Y:S01]  /*0040*/  LDCU UR5, c[0x0][0x388] ;  /* 0x00007100ff0577ac */ /* 0x000e620008000800 */
[----:B0-----:R-:W-:-:S05]  /*0050*/  IMAD R5, R5, UR4, R0 ;  /* 0x0000000405057c24 */ /* 0x001fca000f8e0200 */
[----:B-1----:R-:W-:-:S13]  /*0060*/  ISETP.GE.AND P0, PT, R5, UR5, PT ;  /* 0x0000000505007c0c */ /* 0x002fda000bf06270 */
[----:B------:R-:W-:Y:S05]  /*0070*/  @P0 EXIT ;  /* 0x000000000000094d */ /* 0x000fea0003800000 */
[----:B------:R-:W0:Y:S01]  /*0080*/  LDC.64 R2, c[0x0][0x380] ;  /* 0x0000e000ff027b82 */ /* 0x000e220000000a00 */
[----:B------:R-:W1:Y:S01]  /*0090*/  LDCU.64 UR6, c[0x0][0x358] ;  /* 0x00006b00ff0677ac */ /* 0x000e620008000a00 */
[----:B------:R-:W2:Y:S01]  /*00a0*/  LDCU UR5, c[0x0][0x38c] ;  /* 0x00007180ff0577ac */ /* 0x000ea20008000800 */
[----:B0-----:R-:W-:-:S05]  /*00b0*/  IMAD.WIDE R2, R5, 0x18, R2 ;  /* 0x0000001805027825 */ /* 0x001fca00078e0202 */
[----:B-1----:R-:W3:Y:S04]  /*00c0*/  LDG.E R0, desc[UR6][R2.64+0xc] ;  /* 0x00000c0602007981 */ /* 0x002ee8000c1e1900 */
[----:B------:R-:W4:Y:S04]  /*00d0*/  LDG.E R4, desc[UR6][R2.64+0x10] ;  /* 0x0000100602047981 */ /* 0x000f28000c1e1900 */
[----:B------:R-:W5:Y:S04]  /*00e0*/  LDG.E R6, desc[UR6][R2.64+0x14] ;  /* 0x0000140602067981 */ /* 0x000f68000c1e1900 */
[----:B------:R-:W5:Y:S04]  /*00f0*/  LDG.E R8, desc[UR6][R2.64] ;  /* 0x0000000602087981 */ /* 0x000f68000c1e1900 */
[----:B------:R-:W5:Y:S04]  /*0100*/  LDG.E R10, desc[UR6][R2.64+0x4] ;  /* 0x00000406020a7981 */ /* 0x000f68000c1e1900 */
[----:B------:R-:W5:Y:S01]  /*0110*/  LDG.E R12, desc[UR6][R2.64+0x8] ;  /* 0x00000806020c7981 */ /* 0x000f62000c1e1900 */
[----:B--2---:R-:W-:-:S04]  /*0120*/  ULOP3.LUT UR4, UR5, 0x1, URZ, 0xc0, !UPT ;  /* 0x0000000105047892 */ /* 0x004fc8000f8ec0ff */
[----:B------:R-:W-:Y:S02]  /*0130*/  UISETP.NE.U32.AND UP0, UPT, UR4, 0x1, UPT ;  /* 0x000000010400788c */ /* 0x000fe4000bf05070 */
[----:B------:R-:W-:-:S09]  /*0140*/  UIADD3 UR4, UPT, UPT, -UR5, URZ, URZ ;  /* 0x000000ff05047290 */ /* 0x000fd2000fffe1ff */
[----:B------:R-:W-:Y:S02]  /*0150*/  @UP0 UMOV UR5, UR4 ;  /* 0x0000000400050c82 */ /* 0x000fe40008000000 */
[----:B------:R-:W-:-:S05]  /*0160*/  I2FP.F32.S32 R5, UR5 ;  /* 0x0000000500057c45 */ /* 0x000fca0008201400 */
[----:B---3--:R-:W-:Y:S01]  /*0170*/  FADD R7, R0, R5 ;  /* 0x0000000500077221 */ /* 0x008fe20000000000 */
[----:B----4-:R-:W-:-:S04]  /*0180*/  FADD R9, R5, R4 ;  /* 0x0000000405097221 */ /* 0x010fc80000000000 */
[----:B------:R-:W-:Y:S01]  /*0190*/  STG.E desc[UR6][R2.64+0xc], R7 ;  /* 0x00000c0702007986 */ /* 0x000fe2000c101906 */
[----:B-----5:R-:W-:-:S03]  /*01a0*/  FADD R5, R5, R6 ;  /* 0x0000000605057221 */ /* 0x020fc60000000000 */
[----:B------:R-:W-:Y:S01]  /*01b0*/  STG.E desc[UR6][R2.64+0x10], R9 ;  /* 0x0000100902007986 */ /* 0x000fe2000c101906 */
[----:B------:R-:W-:-:S03]  /*01c0*/  FADD R11, R7, R8 ;  /* 0x00000008070b7221 */ /* 0x000fc60000000000 */
[----:B------:R-:W-:Y:S01]  /*01d0*/  STG.E desc[UR6][R2.64+0x14], R5 ;  /* 0x0000140502007986 */ /* 0x000fe2000c101906 */
[----:B------:R-:W-:-:S03]  /*01e0*/  FADD R13, R9, R10 ;  /* 0x0000000a090d7221 */ /* 0x000fc60000000000 */
[----:B------:R-:W-:Y:S01]  /*01f0*/  STG.E desc[UR6][R2.64], R11 ;  /* 0x0000000b02007986 */ /* 0x000fe2000c101906 */
[----:B------:R-:W-:-:S03]  /*0200*/  FADD R15, R5, R12 ;  /* 0x0000000c050f7221 */ /* 0x000fc60000000000 */
[----:B------:R-:W-:Y:S04]  /*0210*/  STG.E desc[UR6][R2.64+0x4], R13 ;  /* 0x0000040d02007986 */ /* 0x000fe8000c101906 */
[----:B------:R-:W-:Y:S01]  /*0220*/  STG.E desc[UR6][R2.64+0x8], R15 ;  /* 0x0000080f02007986 */ /* 0x000fe2000c101906 */
[----:B------:R-:W-:Y:S05]  /*0230*/  EXIT ;  /* 0x000000000000794d */ /* 0x000fea0003800000 */
.L_x_0:
[----:B------:R-:W-:-:S00]  /*0240*/  BRA `(.L_x_0) ;  /* 0xfffffffc00fc7947 */ /* 0x000fc0000383ffff */
[----:B------:R-:W-:-:S00]  /*0250*/  NOP ;  /* 0x0000000000007918 */ /* 0x000fc00000000000 */
        /* <DEDUP_REMOVED lines=10> */
.L_x_1:


//--------------------- .nv.shared.reserved.0     --------------------------
	.section	.nv.shared.reserved.0,"aw",@nobits
	.weak		__nv_reservedSMEM_offset_0_alias
	.size		__nv_reservedSMEM_offset_0_alias, 0, 64
	.other		__nv_reservedSMEM_offset_0_alias,@"STO_CUDA_RESERVED_SHARED STV_DEFAULT"
__nv_reservedSMEM_offset_0_alias:
	.zero		0
	.zero		64


//--------------------- .nv.constant0._Z8simulateP8Particleii --------------------------
	.section	.nv.constant0._Z8simulateP8Particleii,"a",@progbits
	.sectionflags	@""
	.align	4
.nv.constant0._Z8simulateP8Particleii:
	.zero		912


//--------------------- SYMBOLS --------------------------

	.type		.nv.reservedSmem.offset0,@object
	.size		.nv.reservedSmem.offset0,0x4
